	.headerflags	@"EF_CUDA_TEXMODE_UNIFIED EF_CUDA_64BIT_ADDRESS EF_CUDA_ACCELERATORS EF_CUDA_SM90 EF_CUDA_VIRTUAL_SM(EF_CUDA_SM90)"
	.elftype	@"ET_EXEC"


//--------------------- .nv.info                  --------------------------
	.section	.nv.info,"",@"SHT_CUDA_INFO"
	.align	4


	//----- nvinfo : EIATTR_REGCOUNT
	.align		4
        /*0000*/ 	.byte	0x04, 0x2f
        /*0002*/ 	.short	(.L_3 - .L_2)
	.align		4
.L_2:
        /*0004*/ 	.word	index@(triton_poi_fused__native_batch_norm_legit_no_training_relu_49)
        /*0008*/ 	.word	0x0000001e


	//----- nvinfo : EIATTR_MIN_STACK_SIZE
	.align		4
.L_3:
        /*000c*/ 	.byte	0x04, 0x12
        /*000e*/ 	.short	(.L_5 - .L_4)
	.align		4
.L_4:
        /*0010*/ 	.word	index@(triton_poi_fused__native_batch_norm_legit_no_training_relu_49)
        /*0014*/ 	.word	0x00000000


	//----- nvinfo : EIATTR_FRAME_SIZE
	.align		4
.L_5:
        /*0018*/ 	.byte	0x04, 0x11
        /*001a*/ 	.short	(.L_7 - .L_6)
	.align		4
.L_6:
        /*001c*/ 	.word	index@(triton_poi_fused__native_batch_norm_legit_no_training_relu_49)
        /*0020*/ 	.word	0x00000000


	//----- nvinfo : EIATTR_MIN_STACK_SIZE
	.align		4
.L_7:
        /*0024*/ 	.byte	0x04, 0x12
        /*0026*/ 	.short	(.L_9 - .L_8)
	.align		4
.L_8:
        /*0028*/ 	.word	index@(triton_poi_fused__native_batch_norm_legit_no_training_relu_49)
        /*002c*/ 	.word	0x00000000
.L_9:


//--------------------- .nv.info.triton_poi_fused__native_batch_norm_legit_no_training_relu_49 --------------------------
	.section	.nv.info.triton_poi_fused__native_batch_norm_legit_no_training_relu_49,"",@"SHT_CUDA_INFO"
	.sectionflags	@""
	.align	4


	//----- nvinfo : EIATTR_CUDA_API_VERSION
	.align		4
        /*0000*/ 	.byte	0x04, 0x37
        /*0002*/ 	.short	(.L_11 - .L_10)
.L_10:
        /*0004*/ 	.word	0x0000007c


	//----- nvinfo : EIATTR_KPARAM_INFO
	.align		4
.L_11:
        /*0008*/ 	.byte	0x04, 0x17
        /*000a*/ 	.short	(.L_13 - .L_12)
.L_12:
        /*000c*/ 	.word	0x00000000
        /*0010*/ 	.short	0x0006
        /*0012*/ 	.short	0x0030
        /*0014*/ 	.byte	0x00, 0xf0, 0x11, 0x00


	//----- nvinfo : EIATTR_KPARAM_INFO
	.align		4
.L_13:
        /*0018*/ 	.byte	0x04, 0x17
        /*001a*/ 	.short	(.L_15 - .L_14)
.L_14:
        /*001c*/ 	.word	0x00000000
        /*0020*/ 	.short	0x0005
        /*0022*/ 	.short	0x0028
        /*0024*/ 	.byte	0x00, 0xf4, 0x21, 0x00


	//----- nvinfo : EIATTR_KPARAM_INFO
	.align		4
.L_15:
        /*0028*/ 	.byte	0x04, 0x17
        /*002a*/ 	.short	(.L_17 - .L_16)
.L_16:
        /*002c*/ 	.word	0x00000000
        /*0030*/ 	.short	0x0004
        /*0032*/ 	.short	0x0020
        /*0034*/ 	.byte	0x00, 0xf4, 0x21, 0x00


	//----- nvinfo : EIATTR_KPARAM_INFO
	.align		4
.L_17:
        /*0038*/ 	.byte	0x04, 0x17
        /*003a*/ 	.short	(.L_19 - .L_18)
.L_18:
        /*003c*/ 	.word	0x00000000
        /*0040*/ 	.short	0x0003
        /*0042*/ 	.short	0x0018
        /*0044*/ 	.byte	0x00, 0xf4, 0x21, 0x00


	//----- nvinfo : EIATTR_KPARAM_INFO
	.align		4
.L_19:
        /*0048*/ 	.byte	0x04, 0x17
        /*004a*/ 	.short	(.L_21 - .L_20)
.L_20:
        /*004c*/ 	.word	0x00000000
        /*0050*/ 	.short	0x0002
        /*0052*/ 	.short	0x0010
        /*0054*/ 	.byte	0x00, 0xf4, 0x21, 0x00


	//----- nvinfo : EIATTR_KPARAM_INFO
	.align		4
.L_21:
        /*0058*/ 	.byte	0x04, 0x17
        /*005a*/ 	.short	(.L_23 - .L_22)
.L_22:
        /*005c*/ 	.word	0x00000000
        /*0060*/ 	.short	0x0001
        /*0062*/ 	.short	0x0008
        /*0064*/ 	.byte	0x00, 0xf4, 0x21, 0x00


	//----- nvinfo : EIATTR_KPARAM_INFO
	.align		4
.L_23:
        /*0068*/ 	.byte	0x04, 0x17
        /*006a*/ 	.short	(.L_25 - .L_24)
.L_24:
        /*006c*/ 	.word	0x00000000
        /*0070*/ 	.short	0x0000
        /*0072*/ 	.short	0x0000
        /*0074*/ 	.byte	0x00, 0xf4, 0x21, 0x00


	//----- nvinfo : EIATTR_SPARSE_MMA_MASK
	.align		4
.L_25:
        /*0078*/ 	.byte	0x03, 0x50
        /*007a*/ 	.short	0x0000


	//----- nvinfo : EIATTR_MAXREG_COUNT
	.align		4
        /*007c*/ 	.byte	0x03, 0x1b
        /*007e*/ 	.short	0x00ff


	//----- nvinfo : EIATTR_EXIT_INSTR_OFFSETS
	.align		4
        /*0080*/ 	.byte	0x04, 0x1c
        /*0082*/ 	.short	(.L_27 - .L_26)


	//   ....[0]....
.L_26:
        /*0084*/ 	.word	0x00000750


	//   ....[1]....
        /*0088*/ 	.word	0x00000770


	//----- nvinfo : EIATTR_REQNTID
	.align		4
.L_27:
        /*008c*/ 	.byte	0x04, 0x10
        /*008e*/ 	.short	(.L_29 - .L_28)
.L_28:
        /*0090*/ 	.word	0x00000080
        /*0094*/ 	.word	0x00000001
        /*0098*/ 	.word	0x00000001


	//----- nvinfo : EIATTR_CBANK_PARAM_SIZE
	.align		4
.L_29:
        /*009c*/ 	.byte	0x03, 0x19
        /*009e*/ 	.short	0x0034


	//----- nvinfo : EIATTR_PARAM_CBANK
	.align		4
        /*00a0*/ 	.byte	0x04, 0x0a
        /*00a2*/ 	.short	(.L_31 - .L_30)
	.align		4
.L_30:
        /*00a4*/ 	.word	index@(.nv.constant0.triton_poi_fused__native_batch_norm_legit_no_training_relu_49)
        /*00a8*/ 	.short	0x0210
        /*00aa*/ 	.short	0x0034


	//----- nvinfo : EIATTR_SW_WAR
	.align		4
.L_31:
        /*00ac*/ 	.byte	0x04, 0x36
        /*00ae*/ 	.short	(.L_33 - .L_32)
.L_32:
        /*00b0*/ 	.word	0x00000008
.L_33:


//--------------------- .nv.callgraph             --------------------------
	.section	.nv.callgraph,"",@"SHT_CUDA_CALLGRAPH"
	.align	4
	.sectionentsize	8
	.align		4
        /*0000*/ 	.word	0x00000000
	.align		4
        /*0004*/ 	.word	0xffffffff
	.align		4
        /*0008*/ 	.word	0x00000000
	.align		4
        /*000c*/ 	.word	0xfffffffe
	.align		4
        /*0010*/ 	.word	0x00000000
	.align		4
        /*0014*/ 	.word	0xfffffffd
	.align		4
        /*0018*/ 	.word	0x00000000
	.align		4
        /*001c*/ 	.word	0xfffffffc


//--------------------- .nv.constant4             --------------------------
	.section	.nv.constant4,"a",@progbits
	.align	8
	.align		8
.nv.constant4:
        /*0000*/ 	.dword	_$_str
	.align		8
        /*0008*/ 	.dword	_$_str_$_2


//--------------------- .text.triton_poi_fused__native_batch_norm_legit_no_training_relu_49 --------------------------
	.section	.text.triton_poi_fused__native_batch_norm_legit_no_training_relu_49,"ax",@progbits
	.align	128
        .global         triton_poi_fused__native_batch_norm_legit_no_training_relu_49
        .type           triton_poi_fused__native_batch_norm_legit_no_training_relu_49,@function
        .size           triton_poi_fused__native_batch_norm_legit_no_training_relu_49,(.L_x_1 - triton_poi_fused__native_batch_norm_legit_no_training_relu_49)
        .other          triton_poi_fused__native_batch_norm_legit_no_training_relu_49,@"STO_CUDA_ENTRY STV_DEFAULT"
triton_poi_fused__native_batch_norm_legit_no_training_relu_49:
.text.triton_poi_fused__native_batch_norm_legit_no_training_relu_49:
[----:B------:R-:W0:Y:S01]  /*0000*/  LDC R1, c[0x0][0x28] ;  /* 0x00000a00ff017b82 */ /* 0x000e220000000800 */
[----:B------:R-:W1:Y:S07]  /*0010*/  S2R R0, SR_TID.X ;  /* 0x0000000000007919 */ /* 0x000e6e0000002100 */
[----:B------:R-:W2:Y:S01]  /*0020*/  LDC.64 R4, c[0x0][0x220] ;  /* 0x00008800ff047b82 */ /* 0x000ea20000000a00 */
[----:B------:R-:W-:Y:S01]  /*0030*/  CS2R R20, SRZ ;  /* 0x0000000000147805 */ /* 0x000fe2000001ff00 */
[----:B------:R-:W-:Y:S01]  /*0040*/  ULDC.64 UR4, c[0x0][0x208] ;  /* 0x0000820000047ab9 */ /* 0x000fe20000000a00 */
[----:B------:R-:W3:Y:S01]  /*0050*/  S2R R13, SR_CTAID.X ;  /* 0x00000000000d7919 */ /* 0x000ee20000002500 */
[----:B------:R-:W-:-:S02]  /*0060*/  CS2R R18, SRZ ;  /* 0x0000000000127805 */ /* 0x000fc4000001ff00 */
[----:B------:R-:W-:Y:S02]  /*0070*/  CS2R R16, SRZ ;  /* 0x0000000000107805 */ /* 0x000fe4000001ff00 */
[----:B------:R-:W4:Y:S08]  /*0080*/  LDC.64 R26, c[0x0][0x218] ;  /* 0x00008600ff1a7b82 */ /* 0x000f300000000a00 */
[----:B------:R-:W5:Y:S08]  /*0090*/  LDC.64 R10, c[0x0][0x210] ;  /* 0x00008400ff0a7b82 */ /* 0x000f700000000a00 */
[----:B------:R-:W2:Y:S01]  /*00a0*/  LDC.64 R8, c[0x0][0x228] ;  /* 0x00008a00ff087b82 */ /* 0x000ea20000000a00 */
[----:B-1----:R-:W-:-:S02]  /*00b0*/  SHF.L.U32 R0, R0, 0x2, RZ ;  /* 0x0000000200007819 */ /* 0x002fc400000006ff */
[----:B---3--:R-:W-:Y:S02]  /*00c0*/  SHF.R.S32.HI R2, RZ, 0x16, R13 ;  /* 0x00000016ff027819 */ /* 0x008fe4000001140d */
[----:B------:R-:W-:Y:S02]  /*00d0*/  LOP3.LUT R0, R0, 0x1fc, RZ, 0xc0, !PT ;  /* 0x000001fc00007812 */ /* 0x000fe400078ec0ff */
[----:B------:R-:W-:Y:S02]  /*00e0*/  SGXT R2, R2, 0x1 ;  /* 0x000000010202781a */ /* 0x000fe40000000200 */
[----:B------:R-:W-:-:S04]  /*00f0*/  LEA R13, R13, R0, 0x9 ;  /* 0x000000000d0d7211 */ /* 0x000fc800078e48ff */
[----:B------:R-:W-:Y:S02]  /*0100*/  LEA.HI R2, R2, R13, RZ, 0x4 ;  /* 0x0000000d02027211 */ /* 0x000fe400078f20ff */
[----:B------:R-:W-:Y:S02]  /*0110*/  ISETP.GE.AND P0, PT, R13, 0xa800, PT ;  /* 0x0000a8000d00780c */ /* 0x000fe40003f06270 */
[----:B------:R-:W-:-:S05]  /*0120*/  SHF.R.S32.HI R2, RZ, 0x4, R2 ;  /* 0x00000004ff027819 */ /* 0x000fca0000011402 */
[----:B------:R-:W-:-:S05]  /*0130*/  IMAD.HI R0, R2, 0x30c30c31, RZ ;  /* 0x30c30c3102007827 */ /* 0x000fca00078e02ff */
[----:B------:R-:W-:-:S04]  /*0140*/  SHF.R.U32.HI R3, RZ, 0x1f, R0 ;  /* 0x0000001fff037819 */ /* 0x000fc80000011600 */
[----:B------:R-:W-:-:S05]  /*0150*/  LEA.HI.SX32 R3, R0, R3, 0x19 ;  /* 0x0000000300037211 */ /* 0x000fca00078fcaff */
[----:B------:R-:W-:Y:S02]  /*0160*/  IMAD R25, R3, -0x2a0, R2 ;  /* 0xfffffd6003197824 */ /* 0x000fe400078e0202 */
[----:B------:R-:W1:Y:S02]  /*0170*/  LDC.64 R2, c[0x0][0x230] ;  /* 0x00008c00ff027b82 */ /* 0x000e640000000a00 */
[----:B--2---:R-:W-:-:S05]  /*0180*/  IMAD.WIDE R4, R25, 0x4, R4 ;  /* 0x0000000419047825 */ /* 0x004fca00078e0204 */
[----:B------:R-:W2:Y:S04]  /*0190*/  @!P0 LDG.E.EL R20, desc[UR4][R4.64] ;  /* 0x0000000404148981 */ /* 0x000ea8000c2e1900 */
[----:B------:R-:W3:Y:S04]  /*01a0*/  @!P0 LDG.E.EL R19, desc[UR4][R4.64] ;  /* 0x0000000404138981 */ /* 0x000ee8000c2e1900 */
[----:B------:R-:W3:Y:S04]  /*01b0*/  @!P0 LDG.E.EL R16, desc[UR4][R4.64] ;  /* 0x0000000404108981 */ /* 0x000ee8000c2e1900 */
[----:B------:R5:W3:Y:S01]  /*01c0*/  @!P0 LDG.E.EL R18, desc[UR4][R4.64] ;  /* 0x0000000404128981 */ /* 0x000ae2000c2e1900 */
[----:B------:R-:W-:Y:S01]  /*01d0*/  HFMA2.MMA R12, -RZ, RZ, 0, 0 ;  /* 0x00000000ff0c7435 */ /* 0x000fe200000001ff */
[----:B------:R-:W-:-:S02]  /*01e0*/  CS2R R14, SRZ ;  /* 0x00000000000e7805 */ /* 0x000fc4000001ff00 */
[----:B------:R-:W-:Y:S01]  /*01f0*/  CS2R R6, SRZ ;  /* 0x0000000000067805 */ /* 0x000fe2000001ff00 */
[----:B----4-:R-:W-:-:S04]  /*0200*/  IMAD.WIDE R26, R25, 0x4, R26 ;  /* 0x00000004191a7825 */ /* 0x010fc800078e021a */
[----:B-----5:R-:W-:Y:S01]  /*0210*/  IMAD.WIDE R10, R13, 0x4, R10 ;  /* 0x000000040d0a7825 */ /* 0x020fe200078e020a */
[----:B------:R-:W4:Y:S01]  /*0220*/  @!P0 LDG.E.EL R15, desc[UR4][R26.64] ;  /* 0x000000041a0f8981 */ /* 0x000f22000c2e1900 */
[----:B------:R-:W-:Y:S02]  /*0230*/  CS2R R4, SRZ ;  /* 0x0000000000047805 */ /* 0x000fe4000001ff00 */
[----:B------:R-:W-:Y:S01]  /*0240*/  MOV R0, RZ ;  /* 0x000000ff00007202 */ /* 0x000fe20000000f00 */
[C---:B0-----:R-:W-:Y:S01]  /*0250*/  IMAD.WIDE R8, R25.reuse, 0x4, R8 ;  /* 0x0000000419087825 */ /* 0x041fe200078e0208 */
[----:B------:R-:W5:Y:S01]  /*0260*/  @!P0 LDG.E.EL R12, desc[UR4][R26.64] ;  /* 0x000000041a0c8981 */ /* 0x000f62000c2e1900 */
[----:B------:R-:W-:Y:S02]  /*0270*/  CS2R R22, SRZ ;  /* 0x0000000000167805 */ /* 0x000fe4000001ff00 */
[----:B-1----:R-:W-:Y:S01]  /*0280*/  IMAD.WIDE R2, R25, 0x4, R2 ;  /* 0x0000000419027825 */ /* 0x002fe200078e0202 */
[----:B------:R-:W4:Y:S01]  /*0290*/  @!P0 LDG.E.EL R17, desc[UR4][R26.64] ;  /* 0x000000041a118981 */ /* 0x000f22000c2e1900 */
[----:B------:R-:W-:-:S03]  /*02a0*/  CS2R R24, SRZ ;  /* 0x0000000000187805 */ /* 0x000fc6000001ff00 */
[----:B------:R0:W4:Y:S04]  /*02b0*/  @!P0 LDG.E.EL R14, desc[UR4][R26.64] ;  /* 0x000000041a0e8981 */ /* 0x000128000c2e1900 */
[----:B------:R-:W4:Y:S04]  /*02c0*/  @!P0 LDG.E.128 R4, desc[UR4][R10.64] ;  /* 0x000000040a048981 */ /* 0x000f28000c1e1d00 */
[----:B------:R-:W4:Y:S01]  /*02d0*/  @!P0 LDG.E.EL R0, desc[UR4][R8.64] ;  /* 0x0000000408008981 */ /* 0x000f22000c2e1900 */
[----:B0-----:R-:W-:-:S03]  /*02e0*/  CS2R R26, SRZ ;  /* 0x00000000001a7805 */ /* 0x001fc6000001ff00 */
[----:B------:R-:W4:Y:S04]  /*02f0*/  @!P0 LDG.E.EL R21, desc[UR4][R8.64] ;  /* 0x0000000408158981 */ /* 0x000f28000c2e1900 */
[----:B------:R-:W4:Y:S04]  /*0300*/  @!P0 LDG.E.EL R22, desc[UR4][R8.64] ;  /* 0x0000000408168981 */ /* 0x000f28000c2e1900 */
[----:B------:R-:W4:Y:S04]  /*0310*/  @!P0 LDG.E.EL R23, desc[UR4][R8.64] ;  /* 0x0000000408178981 */ /* 0x000f28000c2e1900 */
[----:B------:R-:W4:Y:S04]  /*0320*/  @!P0 LDG.E.EL R26, desc[UR4][R2.64] ;  /* 0x00000004021a8981 */ /* 0x000f28000c2e1900 */
[----:B------:R-:W4:Y:S04]  /*0330*/  @!P0 LDG.E.EL R25, desc[UR4][R2.64] ;  /* 0x0000000402198981 */ /* 0x000f28000c2e1900 */
[----:B------:R-:W4:Y:S04]  /*0340*/  @!P0 LDG.E.EL R24, desc[UR4][R2.64] ;  /* 0x0000000402188981 */ /* 0x000f28000c2e1900 */
[----:B------:R0:W4:Y:S02]  /*0350*/  @!P0 LDG.E.EL R27, desc[UR4][R2.64] ;  /* 0x00000004021b8981 */ /* 0x000124000c2e1900 */
[----:B0-----:R-:W-:Y:S01]  /*0360*/  HFMA2.MMA R2, -RZ, RZ, 1.625, 0 ;  /* 0x3e800000ff027435 */ /* 0x001fe200000001ff */
[----:B--2---:R-:W-:-:S06]  /*0370*/  FADD R20, R20, 9.9999997473787516356e-06 ;  /* 0x3727c5ac14147421 */ /* 0x004fcc0000000000 */
[----:B------:R-:W0:Y:S01]  /*0380*/  MUFU.SQRT R20, R20 ;  /* 0x0000001400147308 */ /* 0x000e220000002000 */
[----:B---3--:R-:W-:Y:S01]  /*0390*/  FADD R19, R19, 9.9999997473787516356e-06 ;  /* 0x3727c5ac13137421 */ /* 0x008fe20000000000 */
[----:B------:R-:W-:Y:S01]  /*03a0*/  FADD R16, R16, 9.9999997473787516356e-06 ;  /* 0x3727c5ac10107421 */ /* 0x000fe20000000000 */
[----:B------:R-:W-:-:S05]  /*03b0*/  FADD R18, R18, 9.9999997473787516356e-06 ;  /* 0x3727c5ac12127421 */ /* 0x000fca0000000000 */
[----:B------:R-:W1:Y:S01]  /*03c0*/  MUFU.SQRT R8, R16 ;  /* 0x0000001000087308 */ /* 0x000e620000002000 */
[----:B0-----:R-:W-:-:S07]  /*03d0*/  FSETP.GT.AND P5, PT, R20, 8.50705917302346158658e+37, PT ;  /* 0x7e8000001400780b */ /* 0x001fce0003fa4000 */
[----:B------:R-:W0:Y:S01]  /*03e0*/  MUFU.SQRT R9, R18 ;  /* 0x0000001200097308 */ /* 0x000e220000002000 */
[----:B------:R-:W-:-:S07]  /*03f0*/  FSETP.GEU.AND P1, PT, R20, 1.175494350822287508e-38, PT ;  /* 0x008000001400780b */ /* 0x000fce0003f2e000 */
[----:B------:R-:W2:Y:S01]  /*0400*/  MUFU.SQRT R19, R19 ;  /* 0x0000001300137308 */ /* 0x000ea20000002000 */
[----:B------:R-:W-:Y:S02]  /*0410*/  FSEL R3, R2, 1, P5 ;  /* 0x3f80000002037808 */ /* 0x000fe40002800000 */
[----:B-1----:R-:W-:Y:S01]  /*0420*/  FSETP.GT.AND P2, PT, R8, 8.50705917302346158658e+37, PT ;  /* 0x7e8000000800780b */ /* 0x002fe20003f44000 */
[----:B------:R-:W-:Y:S01]  /*0430*/  @P5 FMUL R20, R20, 0.25 ;  /* 0x3e80000014145820 */ /* 0x000fe20000400000 */
[----:B0-----:R-:W-:-:S03]  /*0440*/  FSETP.GT.AND P4, PT, R9, 8.50705917302346158658e+37, PT ;  /* 0x7e8000000900780b */ /* 0x001fc60003f84000 */
[----:B------:R-:W-:Y:S01]  /*0450*/  @!P1 FMUL R20, R20, 16777216 ;  /* 0x4b80000014149820 */ /* 0x000fe20000400000 */
[----:B------:R-:W-:Y:S01]  /*0460*/  @!P1 FMUL R3, R3, 16777216 ;  /* 0x4b80000003039820 */ /* 0x000fe20000400000 */
[C---:B------:R-:W-:Y:S02]  /*0470*/  FSETP.GEU.AND P3, PT, R8.reuse, 1.175494350822287508e-38, PT ;  /* 0x008000000800780b */ /* 0x040fe40003f6e000 */
[----:B--2---:R-:W-:Y:S02]  /*0480*/  FSETP.GT.AND P6, PT, R19, 8.50705917302346158658e+37, PT ;  /* 0x7e8000001300780b */ /* 0x004fe40003fc4000 */
[----:B------:R-:W-:Y:S02]  /*0490*/  FSETP.GEU.AND P5, PT, R9, 1.175494350822287508e-38, PT ;  /* 0x008000000900780b */ /* 0x000fe40003fae000 */
[----:B------:R-:W-:Y:S01]  /*04a0*/  FSETP.GEU.AND P1, PT, R19, 1.175494350822287508e-38, PT ;  /* 0x008000001300780b */ /* 0x000fe20003f2e000 */
[----:B------:R-:W-:Y:S01]  /*04b0*/  @P2 FMUL R8, R8, 0.25 ;  /* 0x3e80000008082820 */ /* 0x000fe20000400000 */
[----:B------:R-:W-:Y:S01]  /*04c0*/  @P4 FMUL R9, R9, 0.25 ;  /* 0x3e80000009094820 */ /* 0x000fe20000400000 */
[----:B------:R-:W0:Y:S04]  /*04d0*/  MUFU.RCP R10, R20 ;  /* 0x00000014000a7308 */ /* 0x000e280000001000 */
[----:B------:R-:W-:-:S02]  /*04e0*/  @!P3 FMUL R8, R8, 16777216 ;  /* 0x4b8000000808b820 */ /* 0x000fc40000400000 */
[----:B------:R-:W-:Y:S02]  /*04f0*/  @P6 FMUL R19, R19, 0.25 ;  /* 0x3e80000013136820 */ /* 0x000fe40000400000 */
[----:B------:R-:W-:Y:S02]  /*0500*/  @!P5 FMUL R9, R9, 16777216 ;  /* 0x4b8000000909d820 */ /* 0x000fe40000400000 */
[----:B------:R-:W-:Y:S01]  /*0510*/  @!P1 FMUL R19, R19, 16777216 ;  /* 0x4b80000013139820 */ /* 0x000fe20000400000 */
[----:B------:R-:W1:Y:S01]  /*0520*/  MUFU.RCP R8, R8 ;  /* 0x0000000800087308 */ /* 0x000e620000001000 */
[----:B------:R-:W-:-:S07]  /*0530*/  FSEL R11, R2, 1, P2 ;  /* 0x3f800000020b7808 */ /* 0x000fce0001000000 */
[----:B------:R-:W2:Y:S01]  /*0540*/  MUFU.RCP R9, R9 ;  /* 0x0000000900097308 */ /* 0x000ea20000001000 */
[----:B------:R-:W-:-:S07]  /*0550*/  FSEL R16, R2, 1, P4 ;  /* 0x3f80000002107808 */ /* 0x000fce0002000000 */
[----:B------:R-:W3:Y:S01]  /*0560*/  MUFU.RCP R19, R19 ;  /* 0x0000001300137308 */ /* 0x000ee20000001000 */
[----:B------:R-:W-:Y:S01]  /*0570*/  FSEL R18, R2, 1, P6 ;  /* 0x3f80000002127808 */ /* 0x000fe20003000000 */
[----:B0-----:R-:W-:Y:S02]  /*0580*/  FMUL R10, R10, R3 ;  /* 0x000000030a0a7220 */ /* 0x001fe40000400000 */
[----:B------:R-:W0:Y:S01]  /*0590*/  LDC.64 R2, c[0x0][0x238] ;  /* 0x00008e00ff027b82 */ /* 0x000e220000000a00 */
[----:B------:R-:W-:Y:S01]  /*05a0*/  @!P3 FMUL R11, R11, 16777216 ;  /* 0x4b8000000b0bb820 */ /* 0x000fe20000400000 */
[----:B------:R-:W-:Y:S01]  /*05b0*/  @!P5 FMUL R16, R16, 16777216 ;  /* 0x4b8000001010d820 */ /* 0x000fe20000400000 */
[----:B------:R-:W-:Y:S01]  /*05c0*/  @!P1 FMUL R18, R18, 16777216 ;  /* 0x4b80000012129820 */ /* 0x000fe20000400000 */
[----:B----4-:R-:W-:Y:S01]  /*05d0*/  FADD R7, -R14, R7 ;  /* 0x000000070e077221 */ /* 0x010fe20000000100 */
[----:B-1----:R-:W-:Y:S01]  /*05e0*/  FMUL R8, R8, R11 ;  /* 0x0000000b08087220 */ /* 0x002fe20000400000 */
[----:B--2---:R-:W-:Y:S01]  /*05f0*/  FMUL R9, R9, R16 ;  /* 0x0000001009097220 */ /* 0x004fe20000400000 */
[----:B------:R-:W-:Y:S01]  /*0600*/  FADD R6, -R17, R6 ;  /* 0x0000000611067221 */ /* 0x000fe20000000100 */
[----:B-----5:R-:W-:Y:S01]  /*0610*/  FADD R5, -R12, R5 ;  /* 0x000000050c057221 */ /* 0x020fe20000000100 */
[----:B------:R-:W-:Y:S01]  /*0620*/  FADD R15, -R15, R4 ;  /* 0x000000040f0f7221 */ /* 0x000fe20000000100 */
[----:B---3--:R-:W-:Y:S01]  /*0630*/  FMUL R18, R19, R18 ;  /* 0x0000001213127220 */ /* 0x008fe20000400000 */
[----:B------:R-:W-:Y:S01]  /*0640*/  FMUL R6, R9, R6 ;  /* 0x0000000609067220 */ /* 0x000fe20000400000 */
[----:B------:R-:W-:Y:S01]  /*0650*/  FMUL R5, R8, R5 ;  /* 0x0000000508057220 */ /* 0x000fe20000400000 */
[----:B------:R-:W-:Y:S01]  /*0660*/  FMUL R10, R10, R15 ;  /* 0x0000000f0a0a7220 */ /* 0x000fe20000400000 */
[----:B------:R-:W-:Y:S01]  /*0670*/  FMUL R7, R18, R7 ;  /* 0x0000000712077220 */ /* 0x000fe20000400000 */
[----:B------:R-:W-:Y:S01]  /*0680*/  FFMA R6, R6, R22, R25 ;  /* 0x0000001606067223 */ /* 0x000fe20000000019 */
[----:B------:R-:W-:Y:S01]  /*0690*/  FFMA R5, R5, R21, R24 ;  /* 0x0000001505057223 */ /* 0x000fe20000000018 */
[----:B------:R-:W-:Y:S01]  /*06a0*/  FFMA R0, R10, R0, R27 ;  /* 0x000000000a007223 */ /* 0x000fe2000000001b */
[----:B------:R-:W-:-:S02]  /*06b0*/  FFMA R7, R7, R23, R26 ;  /* 0x0000001707077223 */ /* 0x000fc4000000001a */
[----:B------:R-:W-:Y:S02]  /*06c0*/  FSETP.GEU.AND P2, PT, R6, RZ, PT ;  /* 0x000000ff0600720b */ /* 0x000fe40003f4e000 */
[----:B------:R-:W-:Y:S02]  /*06d0*/  FSETP.GEU.AND P3, PT, R5, RZ, PT ;  /* 0x000000ff0500720b */ /* 0x000fe40003f6e000 */
[----:B------:R-:W-:Y:S02]  /*06e0*/  FSETP.GEU.AND P1, PT, R7, RZ, PT ;  /* 0x000000ff0700720b */ /* 0x000fe40003f2e000 */
[----:B------:R-:W-:Y:S01]  /*06f0*/  FSETP.GEU.AND P4, PT, R0, RZ, PT ;  /* 0x000000ff0000720b */ /* 0x000fe20003f8e000 */
[----:B0-----:R-:W-:Y:S01]  /*0700*/  IMAD.WIDE R2, R13, 0x4, R2 ;  /* 0x000000040d027825 */ /* 0x001fe200078e0202 */
[----:B------:R-:W-:Y:S02]  /*0710*/  SEL R7, R7, RZ, P1 ;  /* 0x000000ff07077207 */ /* 0x000fe40000800000 */
[----:B------:R-:W-:-:S02]  /*0720*/  SEL R6, R6, RZ, P2 ;  /* 0x000000ff06067207 */ /* 0x000fc40001000000 */
[----:B------:R-:W-:Y:S02]  /*0730*/  SEL R5, R5, RZ, P3 ;  /* 0x000000ff05057207 */ /* 0x000fe40001800000 */
[----:B------:R-:W-:Y:S01]  /*0740*/  SEL R4, R0, RZ, P4 ;  /* 0x000000ff00047207 */ /* 0x000fe20002000000 */
[----:B------:R-:W-:Y:S06]  /*0750*/  @P0 EXIT ;  /* 0x000000000000094d */ /* 0x000fec0003800000 */
[----:B------:R-:W-:Y:S01]  /*0760*/  STG.E.128 desc[UR4][R2.64], R4 ;  /* 0x0000000402007986 */ /* 0x000fe2000c101d04 */
[----:B------:R-:W-:Y:S05]  /*0770*/  EXIT ;  /* 0x000000000000794d */ /* 0x000fea0003800000 */
.L_x_0:
[----:B------:R-:W-:-:S00]  /*0780*/  BRA `(.L_x_0) ;  /* 0xfffffffc00fc7947 */ /* 0x000fc0000383ffff */
[----:B------:R-:W-:-:S00]  /*0790*/  NOP ;  /* 0x0000000000007918 */ /* 0x000fc00000000000 */
        /* <DEDUP_REMOVED lines=14> */
.L_x_1:


//--------------------- .nv.global.init           --------------------------
	.section	.nv.global.init,"aw",@progbits
.nv.global.init:
	.type		_$_str,@object
	.size		_$_str,(_$_str_$_2 - _$_str)
_$_str:
        /*0000*/ 	.byte	0x5f, 0x5f, 0x43, 0x55, 0x44, 0x41, 0x5f, 0x46, 0x54, 0x5a, 0x00
	.type		_$_str_$_2,@object
	.size		_$_str_$_2,(.L_1 - _$_str_$_2)
_$_str_$_2:
        /*000b*/ 	.byte	0x5f, 0x5f, 0x43, 0x55, 0x44, 0x41, 0x5f, 0x50, 0x52, 0x45, 0x43, 0x5f, 0x53, 0x51, 0x52, 0x54
        /*001b*/ 	.byte	0x00
.L_1:


//--------------------- .nv.constant0.triton_poi_fused__native_batch_norm_legit_no_training_relu_49 --------------------------
	.section	.nv.constant0.triton_poi_fused__native_batch_norm_legit_no_training_relu_49,"a",@progbits
	.sectionflags	@""
	.align	4
.nv.constant0.triton_poi_fused__native_batch_norm_legit_no_training_relu_49:
	.zero		580
